//
// Generated by NVIDIA NVVM Compiler
//
// Compiler Build ID: CL-36424714
// Cuda compilation tools, release 13.0, V13.0.88
// Based on NVVM 20.0.0
//

.version 9.0
.target sm_100
.address_size 64

	// .globl	_Z14compute_kerneliPi

.visible .entry _Z14compute_kerneliPi(
	.param .u32 _Z14compute_kerneliPi_param_0,
	.param .u64 .ptr .align 1 _Z14compute_kerneliPi_param_1
)
{
	.reg .b32 	%r<7>;
	.reg .b64 	%rd<5>;

	ld.param.u32 	%r1, [_Z14compute_kerneliPi_param_0];
	ld.param.u64 	%rd1, [_Z14compute_kerneliPi_param_1];
	cvta.to.global.u64 	%rd2, %rd1;
	mov.u32 	%r2, %tid.x;
	mov.u32 	%r3, %ctaid.x;
	mov.u32 	%r4, %ntid.x;
	mad.lo.s32 	%r5, %r3, %r4, %r2;
	mad.lo.s32 	%r6, %r1, %r2, %r3;
	mul.wide.s32 	%rd3, %r5, 4;
	add.s64 	%rd4, %rd2, %rd3;
	st.global.u32 	[%rd4], %r6;
	ret;

}


// ===== COMPILED SASS (sm_100) =====

	.target	sm_100

	.elftype	@"ET_EXEC"


//--------------------- .note.nv.tkinfo           --------------------------
	.section	.note.nv.tkinfo,"",@"SHT_NOTE"
	.sectionflags	@"SHF_NOTE_NV_TKINFO"
	.tkinfo
        /*0018*/ 	.word	0x00000002
        /*0030*/ 	.string	""
        /*0030*/ 	.string	"ptxas"
        /*0030*/ 	.string	"Cuda compilation tools, release 13.0, V13.0.88"
        /*0030*/ 	.string	"Build cuda_13.0.r13.0/compiler.36424714_0"
        /*0030*/ 	.string	"-arch sm_100 -m 64 "



//--------------------- .note.nv.cuinfo           --------------------------
	.section	.note.nv.cuinfo,"",@"SHT_NOTE"
	.sectionflags	@"SHF_NOTE_NV_CUINFO"
        /*0018*/ 	.short	0x0002
        /*001a*/ 	.short	0x0064
        /*001c*/ 	.short	0x0082
	.zero		2


//--------------------- .nv.info                  --------------------------
	.section	.nv.info,"",@"SHT_CUDA_INFO"
	.align	4


	//----- nvinfo : EIATTR_REGCOUNT
	.align		4
        /*0000*/ 	.byte	0x04, 0x2f
        /*0002*/ 	.short	(.L_1 - .L_0)
	.align		4
.L_0:
        /*0004*/ 	.word	index@(_Z14compute_kerneliPi)
        /*0008*/ 	.word	0x0000000a


	//----- nvinfo : EIATTR_FRAME_SIZE
	.align		4
.L_1:
        /*000c*/ 	.byte	0x04, 0x11
        /*000e*/ 	.short	(.L_3 - .L_2)
	.align		4
.L_2:
        /*0010*/ 	.word	index@(_Z14compute_kerneliPi)
        /*0014*/ 	.word	0x00000000


	//----- nvinfo : EIATTR_MIN_STACK_SIZE
	.align		4
.L_3:
        /*0018*/ 	.byte	0x04, 0x12
        /*001a*/ 	.short	(.L_5 - .L_4)
	.align		4
.L_4:
        /*001c*/ 	.word	index@(_Z14compute_kerneliPi)
        /*0020*/ 	.word	0x00000000
.L_5:


//--------------------- .nv.compat                --------------------------
	.section	.nv.compat,"",@"SHT_CUDA_COMPAT_INFO"
	.align	4
        /*0000*/ 	.byte	0x02, 0x09, 0x00, 0x00, 0x02, 0x02, 0x01, 0x00, 0x02, 0x05, 0x05, 0x00, 0x03, 0x07, 0x01, 0x01
        /*0010*/ 	.byte	0x02, 0x03, 0x00, 0x00, 0x02, 0x06, 0x01, 0x00, 0x04, 0x0b, 0x08, 0x00, 0x09, 0x00, 0x00, 0x00
        /*0020*/ 	.byte	0x00, 0x00, 0x00, 0x00


//--------------------- .nv.info._Z14compute_kerneliPi --------------------------
	.section	.nv.info._Z14compute_kerneliPi,"",@"SHT_CUDA_INFO"
	.sectionflags	@""
	.align	4


	//----- nvinfo : EIATTR_CUDA_API_VERSION
	.align		4
        /*0000*/ 	.byte	0x04, 0x37
        /*0002*/ 	.short	(.L_7 - .L_6)
.L_6:
        /*0004*/ 	.word	0x00000082


	//----- nvinfo : EIATTR_KPARAM_INFO
	.align		4
.L_7:
        /*0008*/ 	.byte	0x04, 0x17
        /*000a*/ 	.short	(.L_9 - .L_8)
.L_8:
        /*000c*/ 	.word	0x00000000
        /*0010*/ 	.short	0x0001
        /*0012*/ 	.short	0x0008
        /*0014*/ 	.byte	0x00, 0xf5, 0x21, 0x00


	//----- nvinfo : EIATTR_KPARAM_INFO
	.align		4
.L_9:
        /*0018*/ 	.byte	0x04, 0x17
        /*001a*/ 	.short	(.L_11 - .L_10)
.L_10:
        /*001c*/ 	.word	0x00000000
        /*0020*/ 	.short	0x0000
        /*0022*/ 	.short	0x0000
        /*0024*/ 	.byte	0x00, 0xf0, 0x11, 0x00


	//----- nvinfo : EIATTR_SPARSE_MMA_MASK
	.align		4
.L_11:
        /*0028*/ 	.byte	0x03, 0x50
        /*002a*/ 	.short	0x0000


	//----- nvinfo : EIATTR_MAXREG_COUNT
	.align		4
        /*002c*/ 	.byte	0x03, 0x1b
        /*002e*/ 	.short	0x00ff


	//----- nvinfo : EIATTR_MERCURY_ISA_VERSION
	.align		4
        /*0030*/ 	.byte	0x03, 0x5f
        /*0032*/ 	.short	0x0101


	//----- nvinfo : EIATTR_VRC_CTA_INIT_COUNT
	.align		4
        /*0034*/ 	.byte	0x02, 0x4a
	.zero		1
	.zero		1


	//----- nvinfo : EIATTR_EXIT_INSTR_OFFSETS
	.align		4
        /*0038*/ 	.byte	0x04, 0x1c
        /*003a*/ 	.short	(.L_13 - .L_12)


	//   ....[0]....
.L_12:
        /*003c*/ 	.word	0x000000b0


	//----- nvinfo : EIATTR_CBANK_PARAM_SIZE
	.align		4
.L_13:
        /*0040*/ 	.byte	0x03, 0x19
        /*0042*/ 	.short	0x0010


	//----- nvinfo : EIATTR_PARAM_CBANK
	.align		4
        /*0044*/ 	.byte	0x04, 0x0a
        /*0046*/ 	.short	(.L_15 - .L_14)
	.align		4
.L_14:
        /*0048*/ 	.word	index@(.nv.constant0._Z14compute_kerneliPi)
        /*004c*/ 	.short	0x0380
        /*004e*/ 	.short	0x0010


	//----- nvinfo : EIATTR_SW_WAR
	.align		4
.L_15:
        /*0050*/ 	.byte	0x04, 0x36
        /*0052*/ 	.short	(.L_17 - .L_16)
.L_16:
        /*0054*/ 	.word	0x00000008
.L_17:


//--------------------- .nv.callgraph             --------------------------
	.section	.nv.callgraph,"",@"SHT_CUDA_CALLGRAPH"
	.align	4
	.sectionentsize	8
	.align		4
        /*0000*/ 	.word	0x00000000
	.align		4
        /*0004*/ 	.word	0xffffffff
	.align		4
        /*0008*/ 	.word	0x00000000
	.align		4
        /*000c*/ 	.word	0xfffffffe
	.align		4
        /*0010*/ 	.word	0x00000000
	.align		4
        /*0014*/ 	.word	0xfffffffd
	.align		4
        /*0018*/ 	.word	0x00000000
	.align		4
        /*001c*/ 	.word	0xfffffffc


//--------------------- .text._Z14compute_kerneliPi --------------------------
	.section	.text._Z14compute_kerneliPi,"ax",@progbits
	.align	128
        .global         _Z14compute_kerneliPi
        .type           _Z14compute_kerneliPi,@function
        .size           _Z14compute_kerneliPi,(.L_x_1 - _Z14compute_kerneliPi)
        .other          _Z14compute_kerneliPi,@"STO_CUDA_ENTRY STV_DEFAULT"
_Z14compute_kerneliPi:
.text._Z14compute_kerneliPi:
[----:B------:R-:W-:Y:S01]  /*0000*/  LDC R1, c[0x0][0x37c] ;  /* 0x0000df00ff017b82 */ /* 0x000fe20000000800 */
[----:B------:R-:W0:Y:S07]  /*0010*/  S2R R7, SR_TID.X ;  /* 0x0000000000077919 */ /* 0x000e2e0000002100 */
[----:B------:R-:W0:Y:S01]  /*0020*/  S2UR UR6, SR_CTAID.X ;  /* 0x00000000000679c3 */ /* 0x000e220000002500 */
[----:B------:R-:W1:Y:S07]  /*0030*/  LDCU.64 UR4, c[0x0][0x358] ;  /* 0x00006b00ff0477ac */ /* 0x000e6e0008000a00 */
[----:B------:R-:W0:Y:S08]  /*0040*/  LDC R0, c[0x0][0x360] ;  /* 0x0000d800ff007b82 */ /* 0x000e300000000800 */
[----:B------:R-:W2:Y:S08]  /*0050*/  LDC R4, c[0x0][0x380] ;  /* 0x0000e000ff047b82 */ /* 0x000eb00000000800 */
[----:B------:R-:W3:Y:S01]  /*0060*/  LDC.64 R2, c[0x0][0x388] ;  /* 0x0000e200ff027b82 */ /* 0x000ee20000000a00 */
[----:B0-----:R-:W-:-:S02]  /*0070*/  IMAD R5, R0, UR6, R7 ;  /* 0x0000000600057c24 */ /* 0x001fc4000f8e0207 */
[----:B--2---:R-:W-:Y:S02]  /*0080*/  IMAD R7, R7, R4, UR6 ;  /* 0x0000000607077e24 */ /* 0x004fe4000f8e0204 */
[----:B---3--:R-:W-:-:S05]  /*0090*/  IMAD.WIDE R2, R5, 0x4, R2 ;  /* 0x0000000405027825 */ /* 0x008fca00078e0202 */
[----:B-1----:R-:W-:Y:S01]  /*00a0*/  STG.E desc[UR4][R2.64], R7 ;  /* 0x0000000702007986 */ /* 0x002fe2000c101904 */
[----:B------:R-:W-:Y:S05]  /*00b0*/  EXIT ;  /* 0x000000000000794d */ /* 0x000fea0003800000 */
.L_x_0:
[----:B------:R-:W-:-:S00]  /*00c0*/  BRA `(.L_x_0) ;  /* 0xfffffffc00fc7947 */ /* 0x000fc0000383ffff */
[----:B------:R-:W-:-:S00]  /*00d0*/  NOP ;  /* 0x0000000000007918 */ /* 0x000fc00000000000 */
        /* <DEDUP_REMOVED lines=10> */
.L_x_1:


//--------------------- .nv.shared.reserved.0     --------------------------
	.section	.nv.shared.reserved.0,"aw",@nobits
	.weak		__nv_reservedSMEM_offset_0_alias
	.size		__nv_reservedSMEM_offset_0_alias, 0, 64
	.other		__nv_reservedSMEM_offset_0_alias,@"STO_CUDA_RESERVED_SHARED STV_DEFAULT"
__nv_reservedSMEM_offset_0_alias:
	.zero		0
	.zero		64


//--------------------- .nv.constant0._Z14compute_kerneliPi --------------------------
	.section	.nv.constant0._Z14compute_kerneliPi,"a",@progbits
	.sectionflags	@""
	.align	4
.nv.constant0._Z14compute_kerneliPi:
	.zero		912


//--------------------- SYMBOLS --------------------------

	.type		.nv.reservedSmem.offset0,@object
	.size		.nv.reservedSmem.offset0,0x4
